//
// Generated by NVIDIA NVVM Compiler
//
// Compiler Build ID: CL-36424714
// Cuda compilation tools, release 13.0, V13.0.88
// Based on NVVM 20.0.0
//

.version 9.0
.target sm_100
.address_size 64

	// .globl	_Z6kernelPfi

.visible .entry _Z6kernelPfi(
	.param .u64 .ptr .align 1 _Z6kernelPfi_param_0,
	.param .u32 _Z6kernelPfi_param_1
)
{
	.reg .pred 	%p<10>;
	.reg .b32 	%r<30>;
	.reg .b32 	%f<16>;
	.reg .b64 	%rd<11>;
	.reg .b64 	%fd<34>;

	ld.param.u64 	%rd2, [_Z6kernelPfi_param_0];
	ld.param.u32 	%r11, [_Z6kernelPfi_param_1];
	cvta.to.global.u64 	%rd1, %rd2;
	setp.lt.s32 	%p1, %r11, 1;
	@%p1 bra 	$L__BB0_12;
	and.b32  	%r1, %r11, 7;
	setp.lt.u32 	%p2, %r11, 8;
	mov.b32 	%r28, 0;
	@%p2 bra 	$L__BB0_4;
	and.b32  	%r28, %r11, 2147483640;
	mov.b32 	%r26, 0;
	mov.f64 	%fd33, 0d0000000000000000;
$L__BB0_3:
	.pragma "nounroll";
	add.f64 	%fd4, %fd33, 0d3FE0000000000000;
	cvt.rn.f32.f64 	%f1, %fd4;
	mul.wide.u32 	%rd3, %r26, 4;
	add.s64 	%rd4, %rd1, %rd3;
	st.global.f32 	[%rd4], %f1;
	add.s32 	%r14, %r26, 1;
	cvt.rn.f64.u32 	%fd5, %r14;
	add.f64 	%fd6, %fd5, 0d3FE0000000000000;
	cvt.rn.f32.f64 	%f2, %fd6;
	st.global.f32 	[%rd4+4], %f2;
	add.s32 	%r15, %r26, 2;
	cvt.rn.f64.u32 	%fd7, %r15;
	add.f64 	%fd8, %fd7, 0d3FE0000000000000;
	cvt.rn.f32.f64 	%f3, %fd8;
	st.global.f32 	[%rd4+8], %f3;
	add.s32 	%r16, %r26, 3;
	cvt.rn.f64.u32 	%fd9, %r16;
	add.f64 	%fd10, %fd9, 0d3FE0000000000000;
	cvt.rn.f32.f64 	%f4, %fd10;
	st.global.f32 	[%rd4+12], %f4;
	add.s32 	%r17, %r26, 4;
	cvt.rn.f64.u32 	%fd11, %r17;
	add.f64 	%fd12, %fd11, 0d3FE0000000000000;
	cvt.rn.f32.f64 	%f5, %fd12;
	st.global.f32 	[%rd4+16], %f5;
	add.s32 	%r18, %r26, 5;
	cvt.rn.f64.u32 	%fd13, %r18;
	add.f64 	%fd14, %fd13, 0d3FE0000000000000;
	cvt.rn.f32.f64 	%f6, %fd14;
	st.global.f32 	[%rd4+20], %f6;
	add.s32 	%r19, %r26, 6;
	cvt.rn.f64.u32 	%fd15, %r19;
	add.f64 	%fd16, %fd15, 0d3FE0000000000000;
	cvt.rn.f32.f64 	%f7, %fd16;
	st.global.f32 	[%rd4+24], %f7;
	add.s32 	%r20, %r26, 7;
	cvt.rn.f64.u32 	%fd17, %r20;
	add.f64 	%fd18, %fd17, 0d3FE0000000000000;
	cvt.rn.f32.f64 	%f8, %fd18;
	st.global.f32 	[%rd4+28], %f8;
	add.f64 	%fd33, %fd33, 0d4020000000000000;
	add.s32 	%r26, %r26, 8;
	setp.ne.s32 	%p3, %r26, %r28;
	@%p3 bra 	$L__BB0_3;
$L__BB0_4:
	setp.eq.s32 	%p4, %r1, 0;
	@%p4 bra 	$L__BB0_12;
	and.b32  	%r6, %r11, 3;
	setp.lt.u32 	%p5, %r1, 4;
	@%p5 bra 	$L__BB0_7;
	cvt.rn.f64.u32 	%fd19, %r28;
	add.f64 	%fd20, %fd19, 0d3FE0000000000000;
	cvt.rn.f32.f64 	%f9, %fd20;
	mul.wide.u32 	%rd5, %r28, 4;
	add.s64 	%rd6, %rd1, %rd5;
	st.global.f32 	[%rd6], %f9;
	add.s32 	%r21, %r28, 1;
	cvt.rn.f64.u32 	%fd21, %r21;
	add.f64 	%fd22, %fd21, 0d3FE0000000000000;
	cvt.rn.f32.f64 	%f10, %fd22;
	st.global.f32 	[%rd6+4], %f10;
	add.s32 	%r22, %r28, 2;
	cvt.rn.f64.u32 	%fd23, %r22;
	add.f64 	%fd24, %fd23, 0d3FE0000000000000;
	cvt.rn.f32.f64 	%f11, %fd24;
	st.global.f32 	[%rd6+8], %f11;
	add.s32 	%r23, %r28, 3;
	cvt.rn.f64.u32 	%fd25, %r23;
	add.f64 	%fd26, %fd25, 0d3FE0000000000000;
	cvt.rn.f32.f64 	%f12, %fd26;
	st.global.f32 	[%rd6+12], %f12;
	add.s32 	%r28, %r28, 4;
$L__BB0_7:
	setp.eq.s32 	%p6, %r6, 0;
	@%p6 bra 	$L__BB0_12;
	setp.eq.s32 	%p7, %r6, 1;
	@%p7 bra 	$L__BB0_10;
	cvt.rn.f64.u32 	%fd27, %r28;
	add.f64 	%fd28, %fd27, 0d3FE0000000000000;
	cvt.rn.f32.f64 	%f13, %fd28;
	mul.wide.u32 	%rd7, %r28, 4;
	add.s64 	%rd8, %rd1, %rd7;
	st.global.f32 	[%rd8], %f13;
	add.s32 	%r24, %r28, 1;
	cvt.rn.f64.u32 	%fd29, %r24;
	add.f64 	%fd30, %fd29, 0d3FE0000000000000;
	cvt.rn.f32.f64 	%f14, %fd30;
	st.global.f32 	[%rd8+4], %f14;
	add.s32 	%r28, %r28, 2;
$L__BB0_10:
	and.b32  	%r25, %r11, 1;
	setp.eq.b32 	%p8, %r25, 1;
	not.pred 	%p9, %p8;
	@%p9 bra 	$L__BB0_12;
	cvt.rn.f64.u32 	%fd31, %r28;
	add.f64 	%fd32, %fd31, 0d3FE0000000000000;
	cvt.rn.f32.f64 	%f15, %fd32;
	mul.wide.u32 	%rd9, %r28, 4;
	add.s64 	%rd10, %rd1, %rd9;
	st.global.f32 	[%rd10], %f15;
$L__BB0_12:
	ret;

}


// ===== COMPILED SASS (sm_100) =====

	.target	sm_100

	.elftype	@"ET_EXEC"


//--------------------- .note.nv.tkinfo           --------------------------
	.section	.note.nv.tkinfo,"",@"SHT_NOTE"
	.sectionflags	@"SHF_NOTE_NV_TKINFO"
	.tkinfo
        /*0018*/ 	.word	0x00000002
        /*0030*/ 	.string	""
        /*0030*/ 	.string	"ptxas"
        /*0030*/ 	.string	"Cuda compilation tools, release 13.0, V13.0.88"
        /*0030*/ 	.string	"Build cuda_13.0.r13.0/compiler.36424714_0"
        /*0030*/ 	.string	"-arch sm_100 -m 64 "



//--------------------- .note.nv.cuinfo           --------------------------
	.section	.note.nv.cuinfo,"",@"SHT_NOTE"
	.sectionflags	@"SHF_NOTE_NV_CUINFO"
        /*0018*/ 	.short	0x0002
        /*001a*/ 	.short	0x0064
        /*001c*/ 	.short	0x0082
	.zero		2


//--------------------- .nv.info                  --------------------------
	.section	.nv.info,"",@"SHT_CUDA_INFO"
	.align	4


	//----- nvinfo : EIATTR_REGCOUNT
	.align		4
        /*0000*/ 	.byte	0x04, 0x2f
        /*0002*/ 	.short	(.L_1 - .L_0)
	.align		4
.L_0:
        /*0004*/ 	.word	index@(_Z6kernelPfi)
        /*0008*/ 	.word	0x00000020


	//----- nvinfo : EIATTR_FRAME_SIZE
	.align		4
.L_1:
        /*000c*/ 	.byte	0x04, 0x11
        /*000e*/ 	.short	(.L_3 - .L_2)
	.align		4
.L_2:
        /*0010*/ 	.word	index@(_Z6kernelPfi)
        /*0014*/ 	.word	0x00000000


	//----- nvinfo : EIATTR_MIN_STACK_SIZE
	.align		4
.L_3:
        /*0018*/ 	.byte	0x04, 0x12
        /*001a*/ 	.short	(.L_5 - .L_4)
	.align		4
.L_4:
        /*001c*/ 	.word	index@(_Z6kernelPfi)
        /*0020*/ 	.word	0x00000000
.L_5:


//--------------------- .nv.compat                --------------------------
	.section	.nv.compat,"",@"SHT_CUDA_COMPAT_INFO"
	.align	4
        /*0000*/ 	.byte	0x02, 0x09, 0x00, 0x00, 0x02, 0x02, 0x01, 0x00, 0x02, 0x05, 0x05, 0x00, 0x03, 0x07, 0x01, 0x01
        /*0010*/ 	.byte	0x02, 0x03, 0x00, 0x00, 0x02, 0x06, 0x01, 0x00, 0x04, 0x0b, 0x08, 0x00, 0x01, 0x00, 0x00, 0x00
        /*0020*/ 	.byte	0x00, 0x00, 0x00, 0x00


//--------------------- .nv.info._Z6kernelPfi     --------------------------
	.section	.nv.info._Z6kernelPfi,"",@"SHT_CUDA_INFO"
	.sectionflags	@""
	.align	4


	//----- nvinfo : EIATTR_CUDA_API_VERSION
	.align		4
        /*0000*/ 	.byte	0x04, 0x37
        /*0002*/ 	.short	(.L_7 - .L_6)
.L_6:
        /*0004*/ 	.word	0x00000082


	//----- nvinfo : EIATTR_KPARAM_INFO
	.align		4
.L_7:
        /*0008*/ 	.byte	0x04, 0x17
        /*000a*/ 	.short	(.L_9 - .L_8)
.L_8:
        /*000c*/ 	.word	0x00000000
        /*0010*/ 	.short	0x0001
        /*0012*/ 	.short	0x0008
        /*0014*/ 	.byte	0x00, 0xf0, 0x11, 0x00


	//----- nvinfo : EIATTR_KPARAM_INFO
	.align		4
.L_9:
        /*0018*/ 	.byte	0x04, 0x17
        /*001a*/ 	.short	(.L_11 - .L_10)
.L_10:
        /*001c*/ 	.word	0x00000000
        /*0020*/ 	.short	0x0000
        /*0022*/ 	.short	0x0000
        /*0024*/ 	.byte	0x00, 0xf5, 0x21, 0x00


	//----- nvinfo : EIATTR_SPARSE_MMA_MASK
	.align		4
.L_11:
        /*0028*/ 	.byte	0x03, 0x50
        /*002a*/ 	.short	0x0000


	//----- nvinfo : EIATTR_MAXREG_COUNT
	.align		4
        /*002c*/ 	.byte	0x03, 0x1b
        /*002e*/ 	.short	0x00ff


	//----- nvinfo : EIATTR_MERCURY_ISA_VERSION
	.align		4
        /*0030*/ 	.byte	0x03, 0x5f
        /*0032*/ 	.short	0x0101


	//----- nvinfo : EIATTR_VRC_CTA_INIT_COUNT
	.align		4
        /*0034*/ 	.byte	0x02, 0x4a
	.zero		1
	.zero		1


	//----- nvinfo : EIATTR_EXIT_INSTR_OFFSETS
	.align		4
        /*0038*/ 	.byte	0x04, 0x1c
        /*003a*/ 	.short	(.L_13 - .L_12)


	//   ....[0]....
.L_12:
        /*003c*/ 	.word	0x00000030


	//   ....[1]....
        /*0040*/ 	.word	0x00000390


	//   ....[2]....
        /*0044*/ 	.word	0x00000540


	//   ....[3]....
        /*0048*/ 	.word	0x00000650


	//   ....[4]....
        /*004c*/ 	.word	0x000006c0


	//----- nvinfo : EIATTR_CBANK_PARAM_SIZE
	.align		4
.L_13:
        /*0050*/ 	.byte	0x03, 0x19
        /*0052*/ 	.short	0x000c


	//----- nvinfo : EIATTR_PARAM_CBANK
	.align		4
        /*0054*/ 	.byte	0x04, 0x0a
        /*0056*/ 	.short	(.L_15 - .L_14)
	.align		4
.L_14:
        /*0058*/ 	.word	index@(.nv.constant0._Z6kernelPfi)
        /*005c*/ 	.short	0x0380
        /*005e*/ 	.short	0x000c


	//----- nvinfo : EIATTR_SW_WAR
	.align		4
.L_15:
        /*0060*/ 	.byte	0x04, 0x36
        /*0062*/ 	.short	(.L_17 - .L_16)
.L_16:
        /*0064*/ 	.word	0x00000008
.L_17:


//--------------------- .nv.callgraph             --------------------------
	.section	.nv.callgraph,"",@"SHT_CUDA_CALLGRAPH"
	.align	4
	.sectionentsize	8
	.align		4
        /*0000*/ 	.word	0x00000000
	.align		4
        /*0004*/ 	.word	0xffffffff
	.align		4
        /*0008*/ 	.word	0x00000000
	.align		4
        /*000c*/ 	.word	0xfffffffe
	.align		4
        /*0010*/ 	.word	0x00000000
	.align		4
        /*0014*/ 	.word	0xfffffffd
	.align		4
        /*0018*/ 	.word	0x00000000
	.align		4
        /*001c*/ 	.word	0xfffffffc


//--------------------- .text._Z6kernelPfi        --------------------------
	.section	.text._Z6kernelPfi,"ax",@progbits
	.align	128
        .global         _Z6kernelPfi
        .type           _Z6kernelPfi,@function
        .size           _Z6kernelPfi,(.L_x_5 - _Z6kernelPfi)
        .other          _Z6kernelPfi,@"STO_CUDA_ENTRY STV_DEFAULT"
_Z6kernelPfi:
.text._Z6kernelPfi:
[----:B------:R-:W-:Y:S08]  /*0000*/  LDC R1, c[0x0][0x37c] ;  /* 0x0000df00ff017b82 */ /* 0x000ff00000000800 */
[----:B------:R-:W0:Y:S02]  /*0010*/  LDC R0, c[0x0][0x388] ;  /* 0x0000e200ff007b82 */ /* 0x000e240000000800 */
[----:B0-----:R-:W-:-:S13]  /*0020*/  ISETP.GE.AND P0, PT, R0, 0x1, PT ;  /* 0x000000010000780c */ /* 0x001fda0003f06270 */
[----:B------:R-:W-:Y:S05]  /*0030*/  @!P0 EXIT ;  /* 0x000000000000894d */ /* 0x000fea0003800000 */
[C---:B------:R-:W-:Y:S01]  /*0040*/  ISETP.GE.U32.AND P1, PT, R0.reuse, 0x8, PT ;  /* 0x000000080000780c */ /* 0x040fe20003f26070 */
[----:B------:R-:W0:Y:S01]  /*0050*/  LDCU.64 UR4, c[0x0][0x358] ;  /* 0x00006b00ff0477ac */ /* 0x000e220008000a00 */
[----:B------:R-:W-:Y:S01]  /*0060*/  LOP3.LUT R19, R0, 0x7, RZ, 0xc0, !PT ;  /* 0x0000000700137812 */ /* 0x000fe200078ec0ff */
[----:B------:R-:W-:-:S03]  /*0070*/  IMAD.MOV.U32 R6, RZ, RZ, RZ ;  /* 0x000000ffff067224 */ /* 0x000fc600078e00ff */
[----:B------:R-:W-:-:S07]  /*0080*/  ISETP.NE.AND P0, PT, R19, RZ, PT ;  /* 0x000000ff1300720c */ /* 0x000fce0003f05270 */
[----:B------:R-:W-:Y:S06]  /*0090*/  @!P1 BRA `(.L_x_0) ;  /* 0x0000000000bc9947 */ /* 0x000fec0003800000 */
[----:B------:R-:W1:Y:S01]  /*00a0*/  LDC.64 R2, c[0x0][0x380] ;  /* 0x0000e000ff027b82 */ /* 0x000e620000000a00 */
[----:B------:R-:W-:Y:S01]  /*00b0*/  LOP3.LUT R6, R0, 0x7ffffff8, RZ, 0xc0, !PT ;  /* 0x7ffffff800067812 */ /* 0x000fe200078ec0ff */
[----:B------:R-:W-:Y:S01]  /*00c0*/  IMAD.MOV.U32 R7, RZ, RZ, RZ ;  /* 0x000000ffff077224 */ /* 0x000fe200078e00ff */
[----:B------:R-:W-:-:S07]  /*00d0*/  CS2R R4, SRZ ;  /* 0x0000000000047805 */ /* 0x000fce000001ff00 */
.L_x_1:
[C---:B--2---:R-:W-:Y:S01]  /*00e0*/  VIADD R14, R7.reuse, 0x1 ;  /* 0x00000001070e7836 */ /* 0x044fe20000000000 */
[C---:B------:R-:W-:Y:S01]  /*00f0*/  IADD3 R12, PT, PT, R7.reuse, 0x2, RZ ;  /* 0x00000002070c7810 */ /* 0x040fe20007ffe0ff */
[C---:B------:R-:W-:Y:S01]  /*0100*/  DADD R16, R4.reuse, 0.5 ;  /* 0x3fe0000004107429 */ /* 0x040fe20000000000 */
[C---:B------:R-:W-:Y:S01]  /*0110*/  VIADD R28, R7.reuse, 0x3 ;  /* 0x00000003071c7836 */ /* 0x040fe20000000000 */
[----:B------:R-:W2:Y:S01]  /*0120*/  I2F.F64.U32 R10, R14 ;  /* 0x0000000e000a7312 */ /* 0x000ea20000201800 */
[----:B------:R-:W-:Y:S01]  /*0130*/  IADD3 R29, PT, PT, R7, 0x5, RZ ;  /* 0x00000005071d7810 */ /* 0x000fe20007ffe0ff */
[----:B------:R-:W-:-:S06]  /*0140*/  DADD R4, R4, 8 ;  /* 0x4020000004047429 */ /* 0x000fcc0000000000 */
[----:B------:R-:W3:Y:S01]  /*0150*/  I2F.F64.U32 R12, R12 ;  /* 0x0000000c000c7312 */ /* 0x000ee20000201800 */
[----:B--2---:R-:W-:-:S07]  /*0160*/  DADD R20, R10, 0.5 ;  /* 0x3fe000000a147429 */ /* 0x004fce0000000000 */
[----:B------:R2:W4:Y:S01]  /*0170*/  I2F.F64.U32 R24, R28 ;  /* 0x0000001c00187312 */ /* 0x0005220000201800 */
[----:B------:R-:W-:Y:S01]  /*0180*/  VIADD R10, R7, 0x4 ;  /* 0x00000004070a7836 */ /* 0x000fe20000000000 */
[----:B---3--:R-:W-:-:S06]  /*0190*/  DADD R22, R12, 0.5 ;  /* 0x3fe000000c167429 */ /* 0x008fcc0000000000 */
[----:B------:R-:W3:Y:S01]  /*01a0*/  I2F.F64.U32 R10, R10 ;  /* 0x0000000a000a7312 */ /* 0x000ee20000201800 */
[----:B--2---:R-:W-:Y:S01]  /*01b0*/  VIADD R28, R7, 0x6 ;  /* 0x00000006071c7836 */ /* 0x004fe20000000000 */
[----:B----4-:R-:W-:-:S06]  /*01c0*/  DADD R24, R24, 0.5 ;  /* 0x3fe0000018187429 */ /* 0x010fcc0000000000 */
[----:B------:R-:W-:Y:S01]  /*01d0*/  F2F.F32.F64 R8, R16 ;  /* 0x0000001000087310 */ /* 0x000fe20000301000 */
[----:B---3--:R-:W-:-:S07]  /*01e0*/  DADD R26, R10, 0.5 ;  /* 0x3fe000000a1a7429 */ /* 0x008fce0000000000 */
[----:B------:R-:W2:Y:S01]  /*01f0*/  I2F.F64.U32 R16, R29 ;  /* 0x0000001d00107312 */ /* 0x000ea20000201800 */
[----:B------:R-:W-:-:S07]  /*0200*/  VIADD R10, R7, 0x7 ;  /* 0x00000007070a7836 */ /* 0x000fce0000000000 */
[----:B------:R-:W3:Y:S01]  /*0210*/  I2F.F64.U32 R12, R28 ;  /* 0x0000001c000c7312 */ /* 0x000ee20000201800 */
[----:B--2---:R-:W-:-:S07]  /*0220*/  DADD R16, R16, 0.5 ;  /* 0x3fe0000010107429 */ /* 0x004fce0000000000 */
[----:B------:R-:W2:Y:S01]  /*0230*/  I2F.F64.U32 R10, R10 ;  /* 0x0000000a000a7312 */ /* 0x000ea20000201800 */
[----:B---3--:R-:W-:-:S07]  /*0240*/  DADD R12, R12, 0.5 ;  /* 0x3fe000000c0c7429 */ /* 0x008fce0000000000 */
[----:B------:R2:W3:Y:S08]  /*0250*/  F2F.F32.F64 R9, R20 ;  /* 0x0000001400097310 */ /* 0x0004f00000301000 */
[----:B------:R-:W4:Y:S01]  /*0260*/  F2F.F32.F64 R14, R22 ;  /* 0x00000016000e7310 */ /* 0x000f220000301000 */
[----:B--2---:R-:W-:Y:S01]  /*0270*/  DADD R20, R10, 0.5 ;  /* 0x3fe000000a147429 */ /* 0x004fe20000000000 */
[C---:B-1----:R-:W-:Y:S01]  /*0280*/  IMAD.WIDE.U32 R10, R7.reuse, 0x4, R2 ;  /* 0x00000004070a7825 */ /* 0x042fe200078e0002 */
[----:B------:R-:W-:-:S05]  /*0290*/  IADD3 R7, PT, PT, R7, 0x8, RZ ;  /* 0x0000000807077810 */ /* 0x000fca0007ffe0ff */
[----:B------:R-:W1:Y:S01]  /*02a0*/  F2F.F32.F64 R15, R24 ;  /* 0x00000018000f7310 */ /* 0x000e620000301000 */
[----:B------:R-:W-:Y:S01]  /*02b0*/  ISETP.NE.AND P1, PT, R7, R6, PT ;  /* 0x000000060700720c */ /* 0x000fe20003f25270 */
[----:B0-----:R2:W-:Y:S04]  /*02c0*/  STG.E desc[UR4][R10.64], R8 ;  /* 0x000000080a007986 */ /* 0x0015e8000c101904 */
[----:B---3--:R2:W-:Y:S02]  /*02d0*/  STG.E desc[UR4][R10.64+0x4], R9 ;  /* 0x000004090a007986 */ /* 0x0085e4000c101904 */
[----:B------:R-:W0:Y:S02]  /*02e0*/  F2F.F32.F64 R18, R26 ;  /* 0x0000001a00127310 */ /* 0x000e240000301000 */
[----:B----4-:R2:W-:Y:S04]  /*02f0*/  STG.E desc[UR4][R10.64+0x8], R14 ;  /* 0x0000080e0a007986 */ /* 0x0105e8000c101904 */
[----:B-1----:R2:W-:Y:S02]  /*0300*/  STG.E desc[UR4][R10.64+0xc], R15 ;  /* 0x00000c0f0a007986 */ /* 0x0025e4000c101904 */
[----:B------:R-:W1:Y:S02]  /*0310*/  F2F.F32.F64 R17, R16 ;  /* 0x0000001000117310 */ /* 0x000e640000301000 */
[----:B0-----:R2:W-:Y:S06]  /*0320*/  STG.E desc[UR4][R10.64+0x10], R18 ;  /* 0x000010120a007986 */ /* 0x0015ec000c101904 */
[----:B------:R-:W0:Y:S01]  /*0330*/  F2F.F32.F64 R13, R12 ;  /* 0x0000000c000d7310 */ /* 0x000e220000301000 */
[----:B-1----:R2:W-:Y:S07]  /*0340*/  STG.E desc[UR4][R10.64+0x14], R17 ;  /* 0x000014110a007986 */ /* 0x0025ee000c101904 */
[----:B------:R-:W1:Y:S01]  /*0350*/  F2F.F32.F64 R21, R20 ;  /* 0x0000001400157310 */ /* 0x000e620000301000 */
[----:B0-----:R2:W-:Y:S04]  /*0360*/  STG.E desc[UR4][R10.64+0x18], R13 ;  /* 0x0000180d0a007986 */ /* 0x0015e8000c101904 */
[----:B-1----:R2:W-:Y:S01]  /*0370*/  STG.E desc[UR4][R10.64+0x1c], R21 ;  /* 0x00001c150a007986 */ /* 0x0025e2000c101904 */
[----:B------:R-:W-:Y:S05]  /*0380*/  @P1 BRA `(.L_x_1) ;  /* 0xfffffffc00541947 */ /* 0x000fea000383ffff */
.L_x_0:
[----:B0-----:R-:W-:Y:S05]  /*0390*/  @!P0 EXIT ;  /* 0x000000000000894d */ /* 0x001fea0003800000 */
[----:B------:R-:W-:Y:S02]  /*03a0*/  ISETP.GE.U32.AND P0, PT, R19, 0x4, PT ;  /* 0x000000041300780c */ /* 0x000fe40003f06070 */
[----:B--2---:R-:W-:-:S04]  /*03b0*/  LOP3.LUT R15, R0, 0x3, RZ, 0xc0, !PT ;  /* 0x00000003000f7812 */ /* 0x004fc800078ec0ff */
[----:B------:R-:W-:-:S07]  /*03c0*/  ISETP.NE.AND P1, PT, R15, RZ, PT ;  /* 0x000000ff0f00720c */ /* 0x000fce0003f25270 */
[----:B------:R-:W-:Y:S06]  /*03d0*/  @!P0 BRA `(.L_x_2) ;  /* 0x0000000000588947 */ /* 0x000fec0003800000 */
[C---:B------:R-:W-:Y:S01]  /*03e0*/  VIADD R7, R6.reuse, 0x1 ;  /* 0x0000000106077836 */ /* 0x040fe20000000000 */
[C---:B------:R-:W-:Y:S01]  /*03f0*/  IADD3 R16, PT, PT, R6.reuse, 0x3, RZ ;  /* 0x0000000306107810 */ /* 0x040fe20007ffe0ff */
[----:B------:R-:W-:Y:S01]  /*0400*/  VIADD R14, R6, 0x2 ;  /* 0x00000002060e7836 */ /* 0x000fe20000000000 */
[----:B------:R-:W0:Y:S08]  /*0410*/  I2F.F64.U32 R2, R6 ;  /* 0x0000000600027312 */ /* 0x000e300000201800 */
[----:B------:R-:W1:Y:S01]  /*0420*/  I2F.F64.U32 R4, R7 ;  /* 0x0000000700047312 */ /* 0x000e620000201800 */
[----:B0-----:R-:W-:-:S07]  /*0430*/  DADD R2, R2, 0.5 ;  /* 0x3fe0000002027429 */ /* 0x001fce0000000000 */
[----:B------:R-:W0:Y:S01]  /*0440*/  I2F.F64.U32 R10, R14 ;  /* 0x0000000e000a7312 */ /* 0x000e220000201800 */
[----:B-1----:R-:W-:-:S07]  /*0450*/  DADD R8, R4, 0.5 ;  /* 0x3fe0000004087429 */ /* 0x002fce0000000000 */
[----:B------:R-:W1:Y:S01]  /*0460*/  I2F.F64.U32 R12, R16 ;  /* 0x00000010000c7312 */ /* 0x000e620000201800 */
[----:B------:R-:W2:Y:S01]  /*0470*/  LDC.64 R4, c[0x0][0x380] ;  /* 0x0000e000ff047b82 */ /* 0x000ea20000000a00 */
[----:B0-----:R-:W-:-:S06]  /*0480*/  DADD R10, R10, 0.5 ;  /* 0x3fe000000a0a7429 */ /* 0x001fcc0000000000 */
[----:B------:R-:W0:Y:S01]  /*0490*/  F2F.F32.F64 R3, R2 ;  /* 0x0000000200037310 */ /* 0x000e220000301000 */
[----:B-1----:R-:W-:-:S07]  /*04a0*/  DADD R12, R12, 0.5 ;  /* 0x3fe000000c0c7429 */ /* 0x002fce0000000000 */
[----:B------:R-:W1:Y:S08]  /*04b0*/  F2F.F32.F64 R9, R8 ;  /* 0x0000000800097310 */ /* 0x000e700000301000 */
[----:B------:R-:W3:Y:S01]  /*04c0*/  F2F.F32.F64 R11, R10 ;  /* 0x0000000a000b7310 */ /* 0x000ee20000301000 */
[----:B--2---:R-:W-:-:S04]  /*04d0*/  IMAD.WIDE.U32 R4, R6, 0x4, R4 ;  /* 0x0000000406047825 */ /* 0x004fc800078e0004 */
[----:B------:R-:W-:Y:S01]  /*04e0*/  VIADD R6, R6, 0x4 ;  /* 0x0000000406067836 */ /* 0x000fe20000000000 */
[----:B0-----:R0:W-:Y:S02]  /*04f0*/  STG.E desc[UR4][R4.64], R3 ;  /* 0x0000000304007986 */ /* 0x0011e4000c101904 */
[----:B------:R-:W2:Y:S02]  /*0500*/  F2F.F32.F64 R13, R12 ;  /* 0x0000000c000d7310 */ /* 0x000ea40000301000 */
[----:B-1----:R0:W-:Y:S04]  /*0510*/  STG.E desc[UR4][R4.64+0x4], R9 ;  /* 0x0000040904007986 */ /* 0x0021e8000c101904 */
[----:B---3--:R0:W-:Y:S04]  /*0520*/  STG.E desc[UR4][R4.64+0x8], R11 ;  /* 0x0000080b04007986 */ /* 0x0081e8000c101904 */
[----:B--2---:R0:W-:Y:S02]  /*0530*/  STG.E desc[UR4][R4.64+0xc], R13 ;  /* 0x00000c0d04007986 */ /* 0x0041e4000c101904 */
.L_x_2:
[----:B------:R-:W-:Y:S05]  /*0540*/  @!P1 EXIT ;  /* 0x000000000000994d */ /* 0x000fea0003800000 */
[----:B------:R-:W-:Y:S02]  /*0550*/  ISETP.NE.AND P0, PT, R15, 0x1, PT ;  /* 0x000000010f00780c */ /* 0x000fe40003f05270 */
[----:B------:R-:W-:-:S04]  /*0560*/  LOP3.LUT R0, R0, 0x1, RZ, 0xc0, !PT ;  /* 0x0000000100007812 */ /* 0x000fc800078ec0ff */
[----:B------:R-:W-:-:S07]  /*0570*/  ISETP.NE.U32.AND P1, PT, R0, 0x1, PT ;  /* 0x000000010000780c */ /* 0x000fce0003f25070 */
[----:B------:R-:W-:Y:S06]  /*0580*/  @!P0 BRA `(.L_x_3) ;  /* 0x0000000000308947 */ /* 0x000fec0003800000 */
[----:B------:R-:W-:Y:S01]  /*0590*/  VIADD R0, R6, 0x1 ;  /* 0x0000000106007836 */ /* 0x000fe20000000000 */
[----:B0-----:R-:W0:Y:S01]  /*05a0*/  I2F.F64.U32 R2, R6 ;  /* 0x0000000600027312 */ /* 0x001e220000201800 */
[----:B------:R-:W1:Y:S07]  /*05b0*/  LDC.64 R4, c[0x0][0x380] ;  /* 0x0000e000ff047b82 */ /* 0x000e6e0000000a00 */
[----:B------:R-:W2:Y:S01]  /*05c0*/  I2F.F64.U32 R8, R0 ;  /* 0x0000000000087312 */ /* 0x000ea20000201800 */
[----:B0-----:R-:W-:-:S02]  /*05d0*/  DADD R2, R2, 0.5 ;  /* 0x3fe0000002027429 */ /* 0x001fc40000000000 */
[----:B--2---:R-:W-:-:S08]  /*05e0*/  DADD R8, R8, 0.5 ;  /* 0x3fe0000008087429 */ /* 0x004fd00000000000 */
[----:B------:R-:W0:Y:S01]  /*05f0*/  F2F.F32.F64 R3, R2 ;  /* 0x0000000200037310 */ /* 0x000e220000301000 */
[C---:B-1----:R-:W-:Y:S01]  /*0600*/  IMAD.WIDE.U32 R4, R6.reuse, 0x4, R4 ;  /* 0x0000000406047825 */ /* 0x042fe200078e0004 */
[----:B------:R-:W-:-:S06]  /*0610*/  IADD3 R6, PT, PT, R6, 0x2, RZ ;  /* 0x0000000206067810 */ /* 0x000fcc0007ffe0ff */
[----:B------:R-:W1:Y:S01]  /*0620*/  F2F.F32.F64 R9, R8 ;  /* 0x0000000800097310 */ /* 0x000e620000301000 */
[----:B0-----:R2:W-:Y:S04]  /*0630*/  STG.E desc[UR4][R4.64], R3 ;  /* 0x0000000304007986 */ /* 0x0015e8000c101904 */
[----:B-1----:R2:W-:Y:S02]  /*0640*/  STG.E desc[UR4][R4.64+0x4], R9 ;  /* 0x0000040904007986 */ /* 0x0025e4000c101904 */
.L_x_3:
[----:B------:R-:W-:Y:S05]  /*0650*/  @P1 EXIT ;  /* 0x000000000000194d */ /* 0x000fea0003800000 */
[----:B0-2---:R-:W0:Y:S01]  /*0660*/  I2F.F64.U32 R2, R6 ;  /* 0x0000000600027312 */ /* 0x005e220000201800 */
[----:B------:R-:W1:Y:S01]  /*0670*/  LDC.64 R4, c[0x0][0x380] ;  /* 0x0000e000ff047b82 */ /* 0x000e620000000a00 */
[----:B0-----:R-:W-:-:S10]  /*0680*/  DADD R2, R2, 0.5 ;  /* 0x3fe0000002027429 */ /* 0x001fd40000000000 */
[----:B------:R-:W0:Y:S01]  /*0690*/  F2F.F32.F64 R3, R2 ;  /* 0x0000000200037310 */ /* 0x000e220000301000 */
[----:B-1----:R-:W-:-:S05]  /*06a0*/  IMAD.WIDE.U32 R4, R6, 0x4, R4 ;  /* 0x0000000406047825 */ /* 0x002fca00078e0004 */
[----:B0-----:R-:W-:Y:S01]  /*06b0*/  STG.E desc[UR4][R4.64], R3 ;  /* 0x0000000304007986 */ /* 0x001fe2000c101904 */
[----:B------:R-:W-:Y:S05]  /*06c0*/  EXIT ;  /* 0x000000000000794d */ /* 0x000fea0003800000 */
.L_x_4:
[----:B------:R-:W-:-:S00]  /*06d0*/  BRA `(.L_x_4) ;  /* 0xfffffffc00fc7947 */ /* 0x000fc0000383ffff */
[----:B------:R-:W-:-:S00]  /*06e0*/  NOP ;  /* 0x0000000000007918 */ /* 0x000fc00000000000 */
        /* <DEDUP_REMOVED lines=9> */
.L_x_5:


//--------------------- .nv.shared.reserved.0     --------------------------
	.section	.nv.shared.reserved.0,"aw",@nobits
	.weak		__nv_reservedSMEM_offset_0_alias
	.size		__nv_reservedSMEM_offset_0_alias, 0, 64
	.other		__nv_reservedSMEM_offset_0_alias,@"STO_CUDA_RESERVED_SHARED STV_DEFAULT"
__nv_reservedSMEM_offset_0_alias:
	.zero		0
	.zero		64


//--------------------- .nv.constant0._Z6kernelPfi --------------------------
	.section	.nv.constant0._Z6kernelPfi,"a",@progbits
	.sectionflags	@""
	.align	4
.nv.constant0._Z6kernelPfi:
	.zero		908


//--------------------- SYMBOLS --------------------------

	.type		.nv.reservedSmem.offset0,@object
	.size		.nv.reservedSmem.offset0,0x4
